//
// Generated by NVIDIA NVVM Compiler
//
// Compiler Build ID: CL-36424714
// Cuda compilation tools, release 13.0, V13.0.88
// Based on NVVM 20.0.0
//

.version 9.0
.target sm_100
.address_size 64

	// .globl	_ZN8parallel14GoldbergTarjan4pushEPPiS2_iiS1_S1_i
.extern .func  (.param .b32 func_retval0) vprintf
(
	.param .b64 vprintf_param_0,
	.param .b64 vprintf_param_1
)
;
.global .align 1 .b8 $str[15] = {84, 79, 68, 79, 58, 32, 71, 80, 85, 32, 112, 117, 115, 104};
.global .align 1 .b8 $str$1[18] = {84, 79, 68, 79, 58, 32, 71, 80, 85, 32, 114, 101, 108, 97, 98, 108, 101};

.visible .entry _ZN8parallel14GoldbergTarjan4pushEPPiS2_iiS1_S1_i(
	.param .u64 .ptr .align 1 _ZN8parallel14GoldbergTarjan4pushEPPiS2_iiS1_S1_i_param_0,
	.param .u64 .ptr .align 1 _ZN8parallel14GoldbergTarjan4pushEPPiS2_iiS1_S1_i_param_1,
	.param .u32 _ZN8parallel14GoldbergTarjan4pushEPPiS2_iiS1_S1_i_param_2,
	.param .u32 _ZN8parallel14GoldbergTarjan4pushEPPiS2_iiS1_S1_i_param_3,
	.param .u64 .ptr .align 1 _ZN8parallel14GoldbergTarjan4pushEPPiS2_iiS1_S1_i_param_4,
	.param .u64 .ptr .align 1 _ZN8parallel14GoldbergTarjan4pushEPPiS2_iiS1_S1_i_param_5,
	.param .u32 _ZN8parallel14GoldbergTarjan4pushEPPiS2_iiS1_S1_i_param_6
)
{
	.reg .pred 	%p<18>;
	.reg .b32 	%r<120>;
	.reg .b64 	%rd<89>;

	ld.param.u64 	%rd18, [_ZN8parallel14GoldbergTarjan4pushEPPiS2_iiS1_S1_i_param_1];
	ld.param.u32 	%r19, [_ZN8parallel14GoldbergTarjan4pushEPPiS2_iiS1_S1_i_param_2];
	ld.param.u32 	%r20, [_ZN8parallel14GoldbergTarjan4pushEPPiS2_iiS1_S1_i_param_3];
	ld.param.u64 	%rd19, [_ZN8parallel14GoldbergTarjan4pushEPPiS2_iiS1_S1_i_param_4];
	ld.param.u64 	%rd20, [_ZN8parallel14GoldbergTarjan4pushEPPiS2_iiS1_S1_i_param_5];
	ld.param.u32 	%r21, [_ZN8parallel14GoldbergTarjan4pushEPPiS2_iiS1_S1_i_param_6];
	cvta.to.global.u64 	%rd1, %rd18;
	cvta.to.global.u64 	%rd2, %rd20;
	cvta.to.global.u64 	%rd3, %rd19;
	mov.u64 	%rd21, $str;
	cvta.global.u64 	%rd22, %rd21;
	{ // callseq 0, 0
	.param .b64 param0;
	st.param.b64 	[param0], %rd22;
	.param .b64 param1;
	st.param.b64 	[param1], 0;
	.param .b32 retval0;
	call.uni (retval0), 
	vprintf, 
	(
	param0, 
	param1
	);
	ld.param.b32 	%r22, [retval0];
	} // callseq 0
	mul.wide.s32 	%rd23, %r20, 4;
	add.s64 	%rd4, %rd3, %rd23;
	ld.global.u32 	%r24, [%rd4];
	setp.lt.s32 	%p1, %r24, 1;
	@%p1 bra 	$L__BB0_23;
	add.s64 	%rd5, %rd2, %rd23;
	ld.global.u32 	%r25, [%rd5];
	setp.ge.s32 	%p2, %r25, %r21;
	setp.lt.s32 	%p3, %r19, 1;
	or.pred  	%p4, %p2, %p3;
	@%p4 bra 	$L__BB0_23;
	mul.wide.s32 	%rd25, %r20, 8;
	add.s64 	%rd6, %rd1, %rd25;
	and.b32  	%r1, %r19, 3;
	setp.lt.u32 	%p5, %r19, 4;
	mov.b32 	%r119, 0;
	@%p5 bra 	$L__BB0_13;
	and.b32  	%r119, %r19, 2147483644;
	neg.s32 	%r113, %r119;
	add.s64 	%rd86, %rd1, 16;
	mov.b64 	%rd88, 0;
	mov.u64 	%rd87, %rd2;
$L__BB0_4:
	.pragma "nounroll";
	ld.global.u32 	%r27, [%rd87];
	ld.global.u32 	%r115, [%rd5];
	add.s32 	%r28, %r115, 1;
	setp.ne.s32 	%p6, %r27, %r28;
	add.s64 	%rd11, %rd3, %rd88;
	@%p6 bra 	$L__BB0_6;
	ld.global.u64 	%rd27, [%rd6];
	add.s64 	%rd28, %rd27, %rd88;
	ld.u32 	%r29, [%rd28];
	ld.global.u32 	%r30, [%rd4];
	min.s32 	%r31, %r29, %r30;
	sub.s32 	%r32, %r30, %r31;
	st.global.u32 	[%rd4], %r32;
	ld.global.u32 	%r33, [%rd11];
	add.s32 	%r34, %r33, %r31;
	st.global.u32 	[%rd11], %r34;
	ld.global.u64 	%rd29, [%rd6];
	add.s64 	%rd30, %rd29, %rd88;
	ld.u32 	%r35, [%rd30];
	sub.s32 	%r36, %r35, %r31;
	st.u32 	[%rd30], %r36;
	ld.global.u64 	%rd31, [%rd86+-16];
	mul.wide.s32 	%rd32, %r20, 4;
	add.s64 	%rd33, %rd31, %rd32;
	ld.u32 	%r37, [%rd33];
	add.s32 	%r38, %r37, %r31;
	st.u32 	[%rd33], %r38;
	ld.global.u32 	%r115, [%rd5];
$L__BB0_6:
	ld.global.u32 	%r39, [%rd87+4];
	add.s32 	%r40, %r115, 1;
	setp.ne.s32 	%p7, %r39, %r40;
	@%p7 bra 	$L__BB0_8;
	ld.global.u64 	%rd34, [%rd6];
	add.s64 	%rd35, %rd34, %rd88;
	ld.u32 	%r41, [%rd35+4];
	ld.global.u32 	%r42, [%rd4];
	min.s32 	%r43, %r41, %r42;
	sub.s32 	%r44, %r42, %r43;
	st.global.u32 	[%rd4], %r44;
	ld.global.u32 	%r45, [%rd11+4];
	add.s32 	%r46, %r45, %r43;
	st.global.u32 	[%rd11+4], %r46;
	ld.global.u64 	%rd36, [%rd6];
	add.s64 	%rd37, %rd36, %rd88;
	ld.u32 	%r47, [%rd37+4];
	sub.s32 	%r48, %r47, %r43;
	st.u32 	[%rd37+4], %r48;
	ld.global.u64 	%rd38, [%rd86+-8];
	mul.wide.s32 	%rd39, %r20, 4;
	add.s64 	%rd40, %rd38, %rd39;
	ld.u32 	%r49, [%rd40];
	add.s32 	%r50, %r49, %r43;
	st.u32 	[%rd40], %r50;
	ld.global.u32 	%r115, [%rd5];
$L__BB0_8:
	ld.global.u32 	%r51, [%rd87+8];
	add.s32 	%r52, %r115, 1;
	setp.ne.s32 	%p8, %r51, %r52;
	@%p8 bra 	$L__BB0_10;
	ld.global.u64 	%rd41, [%rd6];
	add.s64 	%rd42, %rd41, %rd88;
	ld.u32 	%r53, [%rd42+8];
	ld.global.u32 	%r54, [%rd4];
	min.s32 	%r55, %r53, %r54;
	sub.s32 	%r56, %r54, %r55;
	st.global.u32 	[%rd4], %r56;
	ld.global.u32 	%r57, [%rd11+8];
	add.s32 	%r58, %r57, %r55;
	st.global.u32 	[%rd11+8], %r58;
	ld.global.u64 	%rd43, [%rd6];
	add.s64 	%rd44, %rd43, %rd88;
	ld.u32 	%r59, [%rd44+8];
	sub.s32 	%r60, %r59, %r55;
	st.u32 	[%rd44+8], %r60;
	ld.global.u64 	%rd45, [%rd86];
	mul.wide.s32 	%rd46, %r20, 4;
	add.s64 	%rd47, %rd45, %rd46;
	ld.u32 	%r61, [%rd47];
	add.s32 	%r62, %r61, %r55;
	st.u32 	[%rd47], %r62;
	ld.global.u32 	%r115, [%rd5];
$L__BB0_10:
	ld.global.u32 	%r63, [%rd87+12];
	add.s32 	%r64, %r115, 1;
	setp.ne.s32 	%p9, %r63, %r64;
	@%p9 bra 	$L__BB0_12;
	ld.global.u64 	%rd48, [%rd6];
	add.s64 	%rd49, %rd48, %rd88;
	ld.u32 	%r65, [%rd49+12];
	ld.global.u32 	%r66, [%rd4];
	min.s32 	%r67, %r65, %r66;
	sub.s32 	%r68, %r66, %r67;
	st.global.u32 	[%rd4], %r68;
	ld.global.u32 	%r69, [%rd11+12];
	add.s32 	%r70, %r69, %r67;
	st.global.u32 	[%rd11+12], %r70;
	ld.global.u64 	%rd50, [%rd6];
	add.s64 	%rd51, %rd50, %rd88;
	ld.u32 	%r71, [%rd51+12];
	sub.s32 	%r72, %r71, %r67;
	st.u32 	[%rd51+12], %r72;
	ld.global.u64 	%rd52, [%rd86+8];
	mul.wide.s32 	%rd53, %r20, 4;
	add.s64 	%rd54, %rd52, %rd53;
	ld.u32 	%r73, [%rd54];
	add.s32 	%r74, %r73, %r67;
	st.u32 	[%rd54], %r74;
$L__BB0_12:
	add.s32 	%r113, %r113, 4;
	add.s64 	%rd88, %rd88, 16;
	add.s64 	%rd87, %rd87, 16;
	add.s64 	%rd86, %rd86, 32;
	setp.ne.s32 	%p10, %r113, 0;
	@%p10 bra 	$L__BB0_4;
$L__BB0_13:
	setp.eq.s32 	%p11, %r1, 0;
	@%p11 bra 	$L__BB0_23;
	setp.eq.s32 	%p12, %r1, 1;
	@%p12 bra 	$L__BB0_20;
	mul.wide.u32 	%rd55, %r119, 4;
	add.s64 	%rd15, %rd2, %rd55;
	ld.global.u32 	%r75, [%rd15];
	ld.global.u32 	%r118, [%rd5];
	add.s32 	%r76, %r118, 1;
	setp.ne.s32 	%p13, %r75, %r76;
	add.s64 	%rd16, %rd3, %rd55;
	mul.wide.u32 	%rd56, %r119, 8;
	add.s64 	%rd17, %rd1, %rd56;
	@%p13 bra 	$L__BB0_17;
	ld.global.u64 	%rd57, [%rd6];
	add.s64 	%rd59, %rd57, %rd55;
	ld.u32 	%r77, [%rd59];
	ld.global.u32 	%r78, [%rd4];
	min.s32 	%r79, %r77, %r78;
	sub.s32 	%r80, %r78, %r79;
	st.global.u32 	[%rd4], %r80;
	ld.global.u32 	%r81, [%rd16];
	add.s32 	%r82, %r81, %r79;
	st.global.u32 	[%rd16], %r82;
	ld.global.u64 	%rd60, [%rd6];
	add.s64 	%rd61, %rd60, %rd55;
	ld.u32 	%r83, [%rd61];
	sub.s32 	%r84, %r83, %r79;
	st.u32 	[%rd61], %r84;
	ld.global.u64 	%rd62, [%rd17];
	mul.wide.s32 	%rd63, %r20, 4;
	add.s64 	%rd64, %rd62, %rd63;
	ld.u32 	%r85, [%rd64];
	add.s32 	%r86, %r85, %r79;
	st.u32 	[%rd64], %r86;
	ld.global.u32 	%r118, [%rd5];
$L__BB0_17:
	ld.global.u32 	%r87, [%rd15+4];
	add.s32 	%r88, %r118, 1;
	setp.ne.s32 	%p14, %r87, %r88;
	@%p14 bra 	$L__BB0_19;
	ld.global.u64 	%rd65, [%rd6];
	add.s64 	%rd67, %rd65, %rd55;
	ld.u32 	%r89, [%rd67+4];
	ld.global.u32 	%r90, [%rd4];
	min.s32 	%r91, %r89, %r90;
	sub.s32 	%r92, %r90, %r91;
	st.global.u32 	[%rd4], %r92;
	ld.global.u32 	%r93, [%rd16+4];
	add.s32 	%r94, %r93, %r91;
	st.global.u32 	[%rd16+4], %r94;
	ld.global.u64 	%rd68, [%rd6];
	add.s64 	%rd69, %rd68, %rd55;
	ld.u32 	%r95, [%rd69+4];
	sub.s32 	%r96, %r95, %r91;
	st.u32 	[%rd69+4], %r96;
	ld.global.u64 	%rd70, [%rd17+8];
	mul.wide.s32 	%rd71, %r20, 4;
	add.s64 	%rd72, %rd70, %rd71;
	ld.u32 	%r97, [%rd72];
	add.s32 	%r98, %r97, %r91;
	st.u32 	[%rd72], %r98;
$L__BB0_19:
	add.s32 	%r119, %r119, 2;
$L__BB0_20:
	and.b32  	%r99, %r19, 1;
	setp.eq.b32 	%p15, %r99, 1;
	not.pred 	%p16, %p15;
	@%p16 bra 	$L__BB0_23;
	mul.wide.u32 	%rd73, %r119, 4;
	add.s64 	%rd74, %rd2, %rd73;
	ld.global.u32 	%r100, [%rd74];
	ld.global.u32 	%r101, [%rd5];
	add.s32 	%r102, %r101, 1;
	setp.ne.s32 	%p17, %r100, %r102;
	@%p17 bra 	$L__BB0_23;
	ld.global.u64 	%rd75, [%rd6];
	add.s64 	%rd77, %rd75, %rd73;
	ld.u32 	%r103, [%rd77];
	ld.global.u32 	%r104, [%rd4];
	min.s32 	%r105, %r103, %r104;
	sub.s32 	%r106, %r104, %r105;
	st.global.u32 	[%rd4], %r106;
	add.s64 	%rd78, %rd3, %rd73;
	ld.global.u32 	%r107, [%rd78];
	add.s32 	%r108, %r107, %r105;
	st.global.u32 	[%rd78], %r108;
	ld.global.u64 	%rd79, [%rd6];
	add.s64 	%rd80, %rd79, %rd73;
	ld.u32 	%r109, [%rd80];
	sub.s32 	%r110, %r109, %r105;
	st.u32 	[%rd80], %r110;
	mul.wide.u32 	%rd81, %r119, 8;
	add.s64 	%rd82, %rd1, %rd81;
	ld.global.u64 	%rd83, [%rd82];
	mul.wide.s32 	%rd84, %r20, 4;
	add.s64 	%rd85, %rd83, %rd84;
	ld.u32 	%r111, [%rd85];
	add.s32 	%r112, %r111, %r105;
	st.u32 	[%rd85], %r112;
$L__BB0_23:
	ret;

}
	// .globl	_ZN8parallel14GoldbergTarjan7relableEv
.visible .entry _ZN8parallel14GoldbergTarjan7relableEv()
{
	.reg .b32 	%r<3>;
	.reg .b64 	%rd<3>;

	mov.u64 	%rd1, $str$1;
	cvta.global.u64 	%rd2, %rd1;
	{ // callseq 1, 0
	.param .b64 param0;
	st.param.b64 	[param0], %rd2;
	.param .b64 param1;
	st.param.b64 	[param1], 0;
	.param .b32 retval0;
	call.uni (retval0), 
	vprintf, 
	(
	param0, 
	param1
	);
	ld.param.b32 	%r1, [retval0];
	} // callseq 1
	ret;

}


// ===== COMPILED SASS (sm_100) =====

	.target	sm_100

	.elftype	@"ET_EXEC"


//--------------------- .note.nv.tkinfo           --------------------------
	.section	.note.nv.tkinfo,"",@"SHT_NOTE"
	.sectionflags	@"SHF_NOTE_NV_TKINFO"
	.tkinfo
        /*0018*/ 	.word	0x00000002
        /*0030*/ 	.string	""
        /*0030*/ 	.string	"ptxas"
        /*0030*/ 	.string	"Cuda compilation tools, release 13.0, V13.0.88"
        /*0030*/ 	.string	"Build cuda_13.0.r13.0/compiler.36424714_0"
        /*0030*/ 	.string	"-arch sm_100 -m 64 "



//--------------------- .note.nv.cuinfo           --------------------------
	.section	.note.nv.cuinfo,"",@"SHT_NOTE"
	.sectionflags	@"SHF_NOTE_NV_CUINFO"
        /*0018*/ 	.short	0x0002
        /*001a*/ 	.short	0x0064
        /*001c*/ 	.short	0x0082
	.zero		2


//--------------------- .nv.info                  --------------------------
	.section	.nv.info,"",@"SHT_CUDA_INFO"
	.align	4


	//----- nvinfo : EIATTR_REGCOUNT
	.align		4
        /*0000*/ 	.byte	0x04, 0x2f
        /*0002*/ 	.short	(.L_3 - .L_2)
	.align		4
.L_2:
        /*0004*/ 	.word	index@(_ZN8parallel14GoldbergTarjan4pushEPPiS2_iiS1_S1_i)
        /*0008*/ 	.word	0x00000020


	//----- nvinfo : EIATTR_FRAME_SIZE
	.align		4
.L_3:
        /*000c*/ 	.byte	0x04, 0x11
        /*000e*/ 	.short	(.L_5 - .L_4)
	.align		4
.L_4:
        /*0010*/ 	.word	index@(_ZN8parallel14GoldbergTarjan4pushEPPiS2_iiS1_S1_i)
        /*0014*/ 	.word	0x00000000


	//----- nvinfo : EIATTR_REGCOUNT
	.align		4
.L_5:
        /*0018*/ 	.byte	0x04, 0x2f
        /*001a*/ 	.short	(.L_7 - .L_6)
	.align		4
.L_6:
        /*001c*/ 	.word	index@(_ZN8parallel14GoldbergTarjan7relableEv)
        /*0020*/ 	.word	0x00000018


	//----- nvinfo : EIATTR_FRAME_SIZE
	.align		4
.L_7:
        /*0024*/ 	.byte	0x04, 0x11
        /*0026*/ 	.short	(.L_9 - .L_8)
	.align		4
.L_8:
        /*0028*/ 	.word	index@(_ZN8parallel14GoldbergTarjan7relableEv)
        /*002c*/ 	.word	0x00000000


	//----- nvinfo : EIATTR_MIN_STACK_SIZE
	.align		4
.L_9:
        /*0030*/ 	.byte	0x04, 0x12
        /*0032*/ 	.short	(.L_11 - .L_10)
	.align		4
.L_10:
        /*0034*/ 	.word	index@(_ZN8parallel14GoldbergTarjan7relableEv)
        /*0038*/ 	.word	0x00000000


	//----- nvinfo : EIATTR_MIN_STACK_SIZE
	.align		4
.L_11:
        /*003c*/ 	.byte	0x04, 0x12
        /*003e*/ 	.short	(.L_13 - .L_12)
	.align		4
.L_12:
        /*0040*/ 	.word	index@(_ZN8parallel14GoldbergTarjan4pushEPPiS2_iiS1_S1_i)
        /*0044*/ 	.word	0x00000000
.L_13:


//--------------------- .nv.compat                --------------------------
	.section	.nv.compat,"",@"SHT_CUDA_COMPAT_INFO"
	.align	4
        /*0000*/ 	.byte	0x02, 0x09, 0x00, 0x00, 0x02, 0x02, 0x01, 0x00, 0x02, 0x05, 0x05, 0x00, 0x03, 0x07, 0x01, 0x01
        /*0010*/ 	.byte	0x02, 0x03, 0x00, 0x00, 0x02, 0x06, 0x01, 0x00, 0x04, 0x0b, 0x08, 0x00, 0x09, 0x00, 0x00, 0x00
        /*0020*/ 	.byte	0x00, 0x00, 0x00, 0x00


//--------------------- .nv.info._ZN8parallel14GoldbergTarjan7relableEv --------------------------
	.section	.nv.info._ZN8parallel14GoldbergTarjan7relableEv,"",@"SHT_CUDA_INFO"
	.sectionflags	@""
	.align	4


	//----- nvinfo : EIATTR_CUDA_API_VERSION
	.align		4
        /*0000*/ 	.byte	0x04, 0x37
        /*0002*/ 	.short	(.L_15 - .L_14)
.L_14:
        /*0004*/ 	.word	0x00000082


	//----- nvinfo : EIATTR_SPARSE_MMA_MASK
	.align		4
.L_15:
        /*0008*/ 	.byte	0x03, 0x50
        /*000a*/ 	.short	0x0000


	//----- nvinfo : EIATTR_MAXREG_COUNT
	.align		4
        /*000c*/ 	.byte	0x03, 0x1b
        /*000e*/ 	.short	0x00ff


	//----- nvinfo : EIATTR_EXTERNS
	.align		4
        /*0010*/ 	.byte	0x04, 0x0f
        /*0012*/ 	.short	(.L_17 - .L_16)


	//   ....[0]....
	.align		4
.L_16:
        /*0014*/ 	.word	index@(vprintf)


	//----- nvinfo : EIATTR_MERCURY_ISA_VERSION
	.align		4
.L_17:
        /*0018*/ 	.byte	0x03, 0x5f
        /*001a*/ 	.short	0x0101


	//----- nvinfo : EIATTR_VRC_CTA_INIT_COUNT
	.align		4
        /*001c*/ 	.byte	0x02, 0x4a
	.zero		1
	.zero		1


	//----- nvinfo : EIATTR_SYSCALL_OFFSETS
	.align		4
        /*0020*/ 	.byte	0x04, 0x46
        /*0022*/ 	.short	(.L_19 - .L_18)


	//   ....[0]....
.L_18:
        /*0024*/ 	.word	0x00000080


	//----- nvinfo : EIATTR_EXIT_INSTR_OFFSETS
	.align		4
.L_19:
        /*0028*/ 	.byte	0x04, 0x1c
        /*002a*/ 	.short	(.L_21 - .L_20)


	//   ....[0]....
.L_20:
        /*002c*/ 	.word	0x00000090


	//----- nvinfo : EIATTR_SW_WAR
	.align		4
.L_21:
        /*0030*/ 	.byte	0x04, 0x36
        /*0032*/ 	.short	(.L_23 - .L_22)
.L_22:
        /*0034*/ 	.word	0x00000008
.L_23:


//--------------------- .nv.info._ZN8parallel14GoldbergTarjan4pushEPPiS2_iiS1_S1_i --------------------------
	.section	.nv.info._ZN8parallel14GoldbergTarjan4pushEPPiS2_iiS1_S1_i,"",@"SHT_CUDA_INFO"
	.sectionflags	@""
	.align	4


	//----- nvinfo : EIATTR_CUDA_API_VERSION
	.align		4
        /*0000*/ 	.byte	0x04, 0x37
        /*0002*/ 	.short	(.L_25 - .L_24)
.L_24:
        /*0004*/ 	.word	0x00000082


	//----- nvinfo : EIATTR_KPARAM_INFO
	.align		4
.L_25:
        /*0008*/ 	.byte	0x04, 0x17
        /*000a*/ 	.short	(.L_27 - .L_26)
.L_26:
        /*000c*/ 	.word	0x00000000
        /*0010*/ 	.short	0x0006
        /*0012*/ 	.short	0x0028
        /*0014*/ 	.byte	0x00, 0xf0, 0x11, 0x00


	//----- nvinfo : EIATTR_KPARAM_INFO
	.align		4
.L_27:
        /*0018*/ 	.byte	0x04, 0x17
        /*001a*/ 	.short	(.L_29 - .L_28)
.L_28:
        /*001c*/ 	.word	0x00000000
        /*0020*/ 	.short	0x0005
        /*0022*/ 	.short	0x0020
        /*0024*/ 	.byte	0x00, 0xf5, 0x21, 0x00


	//----- nvinfo : EIATTR_KPARAM_INFO
	.align		4
.L_29:
        /*0028*/ 	.byte	0x04, 0x17
        /*002a*/ 	.short	(.L_31 - .L_30)
.L_30:
        /*002c*/ 	.word	0x00000000
        /*0030*/ 	.short	0x0004
        /*0032*/ 	.short	0x0018
        /*0034*/ 	.byte	0x00, 0xf5, 0x21, 0x00


	//----- nvinfo : EIATTR_KPARAM_INFO
	.align		4
.L_31:
        /*0038*/ 	.byte	0x04, 0x17
        /*003a*/ 	.short	(.L_33 - .L_32)
.L_32:
        /*003c*/ 	.word	0x00000000
        /*0040*/ 	.short	0x0003
        /*0042*/ 	.short	0x0014
        /*0044*/ 	.byte	0x00, 0xf0, 0x11, 0x00


	//----- nvinfo : EIATTR_KPARAM_INFO
	.align		4
.L_33:
        /*0048*/ 	.byte	0x04, 0x17
        /*004a*/ 	.short	(.L_35 - .L_34)
.L_34:
        /*004c*/ 	.word	0x00000000
        /*0050*/ 	.short	0x0002
        /*0052*/ 	.short	0x0010
        /*0054*/ 	.byte	0x00, 0xf0, 0x11, 0x00


	//----- nvinfo : EIATTR_KPARAM_INFO
	.align		4
.L_35:
        /*0058*/ 	.byte	0x04, 0x17
        /*005a*/ 	.short	(.L_37 - .L_36)
.L_36:
        /*005c*/ 	.word	0x00000000
        /*0060*/ 	.short	0x0001
        /*0062*/ 	.short	0x0008
        /*0064*/ 	.byte	0x00, 0xf5, 0x21, 0x00


	//----- nvinfo : EIATTR_KPARAM_INFO
	.align		4
.L_37:
        /*0068*/ 	.byte	0x04, 0x17
        /*006a*/ 	.short	(.L_39 - .L_38)
.L_38:
        /*006c*/ 	.word	0x00000000
        /*0070*/ 	.short	0x0000
        /*0072*/ 	.short	0x0000
        /*0074*/ 	.byte	0x00, 0xf5, 0x21, 0x00


	//----- nvinfo : EIATTR_SPARSE_MMA_MASK
	.align		4
.L_39:
        /*0078*/ 	.byte	0x03, 0x50
        /*007a*/ 	.short	0x0000


	//----- nvinfo : EIATTR_MAXREG_COUNT
	.align		4
        /*007c*/ 	.byte	0x03, 0x1b
        /*007e*/ 	.short	0x00ff


	//----- nvinfo : EIATTR_EXTERNS
	.align		4
        /*0080*/ 	.byte	0x04, 0x0f
        /*0082*/ 	.short	(.L_41 - .L_40)


	//   ....[0]....
	.align		4
.L_40:
        /*0084*/ 	.word	index@(vprintf)


	//----- nvinfo : EIATTR_MERCURY_ISA_VERSION
	.align		4
.L_41:
        /*0088*/ 	.byte	0x03, 0x5f
        /*008a*/ 	.short	0x0101


	//----- nvinfo : EIATTR_VRC_CTA_INIT_COUNT
	.align		4
        /*008c*/ 	.byte	0x02, 0x4a
	.zero		1
	.zero		1


	//----- nvinfo : EIATTR_SYSCALL_OFFSETS
	.align		4
        /*0090*/ 	.byte	0x04, 0x46
        /*0092*/ 	.short	(.L_43 - .L_42)


	//   ....[0]....
.L_42:
        /*0094*/ 	.word	0x000000a0


	//----- nvinfo : EIATTR_EXIT_INSTR_OFFSETS
	.align		4
.L_43:
        /*0098*/ 	.byte	0x04, 0x1c
        /*009a*/ 	.short	(.L_45 - .L_44)


	//   ....[0]....
.L_44:
        /*009c*/ 	.word	0x00000100


	//   ....[1]....
        /*00a0*/ 	.word	0x00000180


	//   ....[2]....
        /*00a4*/ 	.word	0x00000b00


	//   ....[3]....
        /*00a8*/ 	.word	0x00000f10


	//   ....[4]....
        /*00ac*/ 	.word	0x00000f80


	//   ....[5]....
        /*00b0*/ 	.word	0x00001120


	//----- nvinfo : EIATTR_CRS_STACK_SIZE
	.align		4
.L_45:
        /*00b4*/ 	.byte	0x04, 0x1e
        /*00b6*/ 	.short	(.L_47 - .L_46)
.L_46:
        /*00b8*/ 	.word	0x00000000


	//----- nvinfo : EIATTR_CBANK_PARAM_SIZE
	.align		4
.L_47:
        /*00bc*/ 	.byte	0x03, 0x19
        /*00be*/ 	.short	0x002c


	//----- nvinfo : EIATTR_PARAM_CBANK
	.align		4
        /*00c0*/ 	.byte	0x04, 0x0a
        /*00c2*/ 	.short	(.L_49 - .L_48)
	.align		4
.L_48:
        /*00c4*/ 	.word	index@(.nv.constant0._ZN8parallel14GoldbergTarjan4pushEPPiS2_iiS1_S1_i)
        /*00c8*/ 	.short	0x0380
        /*00ca*/ 	.short	0x002c


	//----- nvinfo : EIATTR_SW_WAR
	.align		4
.L_49:
        /*00cc*/ 	.byte	0x04, 0x36
        /*00ce*/ 	.short	(.L_51 - .L_50)
.L_50:
        /*00d0*/ 	.word	0x00000008
.L_51:


//--------------------- .nv.callgraph             --------------------------
	.section	.nv.callgraph,"",@"SHT_CUDA_CALLGRAPH"
	.align	4
	.sectionentsize	8
	.align		4
        /*0000*/ 	.word	0x00000000
	.align		4
        /*0004*/ 	.word	0xffffffff
	.align		4
        /*0008*/ 	.word	index@(_ZN8parallel14GoldbergTarjan7relableEv)
	.align		4
        /*000c*/ 	.word	index@(vprintf)
	.align		4
        /*0010*/ 	.word	index@(_ZN8parallel14GoldbergTarjan4pushEPPiS2_iiS1_S1_i)
	.align		4
        /*0014*/ 	.word	index@(vprintf)
	.align		4
        /*0018*/ 	.word	0x00000000
	.align		4
        /*001c*/ 	.word	0xfffffffe
	.align		4
        /*0020*/ 	.word	0x00000000
	.align		4
        /*0024*/ 	.word	0xfffffffd
	.align		4
        /*0028*/ 	.word	0x00000000
	.align		4
        /*002c*/ 	.word	0xfffffffc


//--------------------- .nv.constant4             --------------------------
	.section	.nv.constant4,"a",@progbits
	.align	8
	.align		8
.nv.constant4:
        /*0000*/ 	.dword	vprintf
	.align		8
        /*0008*/ 	.dword	$str
	.align		8
        /*0010*/ 	.dword	$str$1


//--------------------- .text._ZN8parallel14GoldbergTarjan7relableEv --------------------------
	.section	.text._ZN8parallel14GoldbergTarjan7relableEv,"ax",@progbits
	.align	128
        .global         _ZN8parallel14GoldbergTarjan7relableEv
        .type           _ZN8parallel14GoldbergTarjan7relableEv,@function
        .size           _ZN8parallel14GoldbergTarjan7relableEv,(.L_x_17 - _ZN8parallel14GoldbergTarjan7relableEv)
        .other          _ZN8parallel14GoldbergTarjan7relableEv,@"STO_CUDA_ENTRY STV_DEFAULT"
_ZN8parallel14GoldbergTarjan7relableEv:
.text._ZN8parallel14GoldbergTarjan7relableEv:
[----:B------:R-:W0:Y:S01]  /*0000*/  LDC R1, c[0x0][0x37c] ;  /* 0x0000df00ff017b82 */ /* 0x000e220000000800 */
[----:B------:R-:W-:Y:S01]  /*0010*/  MOV R0, 0x0 ;  /* 0x0000000000007802 */ /* 0x000fe20000000f00 */
[----:B------:R-:W1:Y:S01]  /*0020*/  LDCU.64 UR4, c[0x4][0x10] ;  /* 0x01000200ff0477ac */ /* 0x000e620008000a00 */
[----:B------:R-:W-:-:S05]  /*0030*/  CS2R R6, SRZ ;  /* 0x0000000000067805 */ /* 0x000fca000001ff00 */
[----:B------:R2:W3:Y:S01]  /*0040*/  LDC.64 R2, c[0x4][R0] ;  /* 0x0100000000027b82 */ /* 0x0004e20000000a00 */
[----:B-1----:R-:W-:Y:S02]  /*0050*/  IMAD.U32 R4, RZ, RZ, UR4 ;  /* 0x00000004ff047e24 */ /* 0x002fe4000f8e00ff */
[----:B--2---:R-:W-:-:S07]  /*0060*/  IMAD.U32 R5, RZ, RZ, UR5 ;  /* 0x00000005ff057e24 */ /* 0x004fce000f8e00ff */
[----:B------:R-:W-:-:S07]  /*0070*/  LEPC R20, `(.L_x_0) ;  /* 0x000000001014794e */ /* 0x000fce0000000000 */
[----:B0--3--:R-:W-:Y:S05]  /*0080*/  CALL.ABS.NOINC R2 ;  /* 0x0000000002007343 */ /* 0x009fea0003c00000 */
.L_x_0:
[----:B------:R-:W-:Y:S05]  /*0090*/  EXIT ;  /* 0x000000000000794d */ /* 0x000fea0003800000 */
.L_x_1:
[----:B------:R-:W-:-:S00]  /*00a0*/  BRA `(.L_x_1) ;  /* 0xfffffffc00fc7947 */ /* 0x000fc0000383ffff */
[----:B------:R-:W-:-:S00]  /*00b0*/  NOP ;  /* 0x0000000000007918 */ /* 0x000fc00000000000 */
        /* <DEDUP_REMOVED lines=12> */
.L_x_17:


//--------------------- .text._ZN8parallel14GoldbergTarjan4pushEPPiS2_iiS1_S1_i --------------------------
	.section	.text._ZN8parallel14GoldbergTarjan4pushEPPiS2_iiS1_S1_i,"ax",@progbits
	.align	128
        .global         _ZN8parallel14GoldbergTarjan4pushEPPiS2_iiS1_S1_i
        .type           _ZN8parallel14GoldbergTarjan4pushEPPiS2_iiS1_S1_i,@function
        .size           _ZN8parallel14GoldbergTarjan4pushEPPiS2_iiS1_S1_i,(.L_x_18 - _ZN8parallel14GoldbergTarjan4pushEPPiS2_iiS1_S1_i)
        .other          _ZN8parallel14GoldbergTarjan4pushEPPiS2_iiS1_S1_i,@"STO_CUDA_ENTRY STV_DEFAULT"
_ZN8parallel14GoldbergTarjan4pushEPPiS2_iiS1_S1_i:
.text._ZN8parallel14GoldbergTarjan4pushEPPiS2_iiS1_S1_i:
[----:B------:R-:W0:Y:S01]  /*0000*/  LDC R1, c[0x0][0x37c] ;  /* 0x0000df00ff017b82 */ /* 0x000e220000000800 */
[----:B------:R-:W-:Y:S01]  /*0010*/  MOV R0, 0x0 ;  /* 0x0000000000007802 */ /* 0x000fe20000000f00 */
[----:B------:R-:W1:Y:S01]  /*0020*/  LDCU.64 UR4, c[0x4][0x8] ;  /* 0x01000100ff0477ac */ /* 0x000e620008000a00 */
[----:B------:R-:W-:-:S05]  /*0030*/  CS2R R6, SRZ ;  /* 0x0000000000067805 */ /* 0x000fca000001ff00 */
[----:B------:R2:W3:Y:S01]  /*0040*/  LDC.64 R2, c[0x4][R0] ;  /* 0x0100000000027b82 */ /* 0x0004e20000000a00 */
[----:B------:R-:W4:Y:S01]  /*0050*/  LDCU.64 UR36, c[0x0][0x358] ;  /* 0x00006b00ff2477ac */ /* 0x000f220008000a00 */
[----:B------:R-:W0:Y:S01]  /*0060*/  LDCU.64 UR38, c[0x0][0x398] ;  /* 0x00007300ff2677ac */ /* 0x000e220008000a00 */
[----:B-1----:R-:W-:Y:S02]  /*0070*/  IMAD.U32 R4, RZ, RZ, UR4 ;  /* 0x00000004ff047e24 */ /* 0x002fe4000f8e00ff */
[----:B--2---:R-:W-:-:S07]  /*0080*/  IMAD.U32 R5, RZ, RZ, UR5 ;  /* 0x00000005ff057e24 */ /* 0x004fce000f8e00ff */
[----:B------:R-:W-:-:S07]  /*0090*/  LEPC R20, `(.L_x_2) ;  /* 0x000000001014794e */ /* 0x000fce0000000000 */
[----:B0--34-:R-:W-:Y:S05]  /*00a0*/  CALL.ABS.NOINC R2 ;  /* 0x0000000002007343 */ /* 0x019fea0003c00000 */
.L_x_2:
[----:B------:R-:W0:Y:S08]  /*00b0*/  LDC R9, c[0x0][0x394] ;  /* 0x0000e500ff097b82 */ /* 0x000e300000000800 */
[----:B------:R-:W0:Y:S02]  /*00c0*/  LDC.64 R2, c[0x0][0x398] ;  /* 0x0000e600ff027b82 */ /* 0x000e240000000a00 */
[----:B0-----:R-:W-:-:S05]  /*00d0*/  IMAD.WIDE R2, R9, 0x4, R2 ;  /* 0x0000000409027825 */ /* 0x001fca00078e0202 */
[----:B------:R-:W2:Y:S02]  /*00e0*/  LDG.E R0, desc[UR36][R2.64] ;  /* 0x0000002402007981 */ /* 0x000ea4000c1e1900 */
[----:B--2---:R-:W-:-:S13]  /*00f0*/  ISETP.GE.AND P0, PT, R0, 0x1, PT ;  /* 0x000000010000780c */ /* 0x004fda0003f06270 */
[----:B------:R-:W-:Y:S05]  /*0100*/  @!P0 EXIT ;  /* 0x000000000000894d */ /* 0x000fea0003800000 */
[----:B------:R-:W0:Y:S01]  /*0110*/  LDC.64 R4, c[0x0][0x3a0] ;  /* 0x0000e800ff047b82 */ /* 0x000e220000000a00 */
[----:B------:R-:W1:Y:S07]  /*0120*/  LDCU UR4, c[0x0][0x3a8] ;  /* 0x00007500ff0477ac */ /* 0x000e6e0008000800 */
[----:B------:R-:W2:Y:S01]  /*0130*/  LDC R8, c[0x0][0x390] ;  /* 0x0000e400ff087b82 */ /* 0x000ea20000000800 */
[----:B0-----:R-:W-:-:S05]  /*0140*/  IMAD.WIDE R4, R9, 0x4, R4 ;  /* 0x0000000409047825 */ /* 0x001fca00078e0204 */
[----:B------:R-:W1:Y:S01]  /*0150*/  LDG.E R0, desc[UR36][R4.64] ;  /* 0x0000002404007981 */ /* 0x000e62000c1e1900 */
[----:B--2---:R-:W-:-:S04]  /*0160*/  ISETP.GE.AND P0, PT, R8, 0x1, PT ;  /* 0x000000010800780c */ /* 0x004fc80003f06270 */
[----:B-1----:R-:W-:-:S13]  /*0170*/  ISETP.GE.OR P0, PT, R0, UR4, !P0 ;  /* 0x0000000400007c0c */ /* 0x002fda000c706670 */
[----:B------:R-:W-:Y:S05]  /*0180*/  @P0 EXIT ;  /* 0x000000000000094d */ /* 0x000fea0003800000 */
[----:B------:R-:W0:Y:S01]  /*0190*/  LDC.64 R6, c[0x0][0x388] ;  /* 0x0000e200ff067b82 */ /* 0x000e220000000a00 */
[C---:B------:R-:W-:Y:S01]  /*01a0*/  ISETP.GE.U32.AND P0, PT, R8.reuse, 0x4, PT ;  /* 0x000000040800780c */ /* 0x040fe20003f06070 */
[----:B------:R-:W-:Y:S01]  /*01b0*/  HFMA2 R0, -RZ, RZ, 0, 0 ;  /* 0x00000000ff007431 */ /* 0x000fe200000001ff */
[----:B------:R-:W-:Y:S01]  /*01c0*/  LOP3.LUT R19, R8, 0x3, RZ, 0xc0, !PT ;  /* 0x0000000308137812 */ /* 0x000fe200078ec0ff */
[----:B0-----:R-:W-:-:S10]  /*01d0*/  IMAD.WIDE R6, R9, 0x8, R6 ;  /* 0x0000000809067825 */ /* 0x001fd400078e0206 */
[----:B------:R-:W-:Y:S05]  /*01e0*/  @!P0 BRA `(.L_x_3) ;  /* 0x0000000800408947 */ /* 0x000fea0003800000 */
[----:B------:R-:W0:Y:S01]  /*01f0*/  LDCU.64 UR4, c[0x0][0x388] ;  /* 0x00007100ff0477ac */ /* 0x000e220008000a00 */
[----:B------:R-:W1:Y:S01]  /*0200*/  LDC R14, c[0x0][0x394] ;  /* 0x0000e500ff0e7b82 */ /* 0x000e620000000800 */
[----:B------:R-:W-:Y:S01]  /*0210*/  LOP3.LUT R0, R8, 0x7ffffffc, RZ, 0xc0, !PT ;  /* 0x7ffffffc08007812 */ /* 0x000fe200078ec0ff */
[----:B------:R-:W-:Y:S01]  /*0220*/  BSSY.RECONVERGENT B0, `(.L_x_3) ;  /* 0x000008c000007945 */ /* 0x000fe20003800200 */
[----:B------:R-:W2:Y:S01]  /*0230*/  LDCU.64 UR6, c[0x0][0x3a0] ;  /* 0x00007400ff0677ac */ /* 0x000ea20008000a00 */
[----:B------:R-:W-:Y:S01]  /*0240*/  MOV R15, RZ ;  /* 0x000000ff000f7202 */ /* 0x000fe20000000f00 */
[----:B------:R-:W-:Y:S02]  /*0250*/  IMAD.MOV.U32 R16, RZ, RZ, RZ ;  /* 0x000000ffff107224 */ /* 0x000fe400078e00ff */
[----:B------:R-:W-:Y:S01]  /*0260*/  IMAD.MOV R17, RZ, RZ, -R0 ;  /* 0x000000ffff117224 */ /* 0x000fe200078e0a00 */
[----:B0-----:R-:W-:-:S04]  /*0270*/  UIADD3 UR4, UP0, UPT, UR4, 0x10, URZ ;  /* 0x0000001004047890 */ /* 0x001fc8000ff1e0ff */
[----:B------:R-:W-:Y:S01]  /*0280*/  UIADD3.X UR5, UPT, UPT, URZ, UR5, URZ, UP0, !UPT ;  /* 0x00000005ff057290 */ /* 0x000fe200087fe4ff */
[----:B--2---:R-:W-:Y:S01]  /*0290*/  IMAD.U32 R10, RZ, RZ, UR6 ;  /* 0x00000006ff0a7e24 */ /* 0x004fe2000f8e00ff */
[----:B------:R-:W-:Y:S01]  /*02a0*/  MOV R20, UR4 ;  /* 0x0000000400147c02 */ /* 0x000fe20008000f00 */
[----:B------:R-:W-:-:S03]  /*02b0*/  IMAD.U32 R11, RZ, RZ, UR7 ;  /* 0x00000007ff0b7e24 */ /* 0x000fc6000f8e00ff */
[----:B------:R-:W-:-:S07]  /*02c0*/  IMAD.U32 R21, RZ, RZ, UR5 ;  /* 0x00000005ff157e24 */ /* 0x000fce000f8e00ff */
.L_x_12:
[----:B------:R-:W2:Y:S04]  /*02d0*/  LDG.E R18, desc[UR36][R4.64] ;  /* 0x0000002404127981 */ /* 0x000ea8000c1e1900 */
[----:B------:R-:W3:Y:S01]  /*02e0*/  LDG.E R8, desc[UR36][R10.64] ;  /* 0x000000240a087981 */ /* 0x000ee2000c1e1900 */
[----:B------:R-:W-:Y:S01]  /*02f0*/  IADD3 R12, P1, PT, R15, UR38, RZ ;  /* 0x000000260f0c7c10 */ /* 0x000fe2000ff3e0ff */
[----:B------:R-:W-:Y:S03]  /*0300*/  BSSY.RECONVERGENT B1, `(.L_x_4) ;  /* 0x000001e000017945 */ /* 0x000fe60003800200 */
[----:B------:R-:W-:Y:S01]  /*0310*/  IADD3.X R13, PT, PT, R16, UR39, RZ, P1, !PT ;  /* 0x00000027100d7c10 */ /* 0x000fe20008ffe4ff */
[----:B--2---:R-:W-:-:S05]  /*0320*/  VIADD R9, R18, 0x1 ;  /* 0x0000000112097836 */ /* 0x004fca0000000000 */
[----:B---3--:R-:W-:Y:S01]  /*0330*/  ISETP.NE.AND P0, PT, R8, R9, PT ;  /* 0x000000090800720c */ /* 0x008fe20003f05270 */
[----:B------:R-:W-:Y:S01]  /*0340*/  IMAD.MOV.U32 R9, RZ, RZ, R21 ;  /* 0x000000ffff097224 */ /* 0x000fe200078e0015 */
[----:B------:R-:W-:-:S11]  /*0350*/  MOV R8, R20 ;  /* 0x0000001400087202 */ /* 0x000fd60000000f00 */
[----:B------:R-:W-:Y:S05]  /*0360*/  @P0 BRA `(.L_x_5) ;  /* 0x00000000005c0947 */ /* 0x000fea0003800000 */
[----:B------:R-:W2:Y:S02]  /*0370*/  LDG.E.64 R20, desc[UR36][R6.64] ;  /* 0x0000002406147981 */ /* 0x000ea4000c1e1b00 */
[----:B--2---:R-:W-:-:S05]  /*0380*/  IADD3 R22, P0, PT, R20, R15, RZ ;  /* 0x0000000f14167210 */ /* 0x004fca0007f1e0ff */
[----:B------:R-:W-:Y:S02]  /*0390*/  IMAD.X R23, R21, 0x1, R16, P0 ;  /* 0x0000000115177824 */ /* 0x000fe400000e0610 */
[----:B------:R-:W2:Y:S04]  /*03a0*/  LDG.E R21, desc[UR36][R2.64] ;  /* 0x0000002402157981 */ /* 0x000ea8000c1e1900 */
[----:B------:R-:W2:Y:S02]  /*03b0*/  LD.E R18, desc[UR36][R22.64] ;  /* 0x0000002416127980 */ /* 0x000ea4000c101900 */
[----:B--2---:R-:W-:-:S04]  /*03c0*/  VIMNMX R18, PT, PT, R18, R21, PT ;  /* 0x0000001512127248 */ /* 0x004fc80003fe0100 */
[----:B------:R-:W-:-:S05]  /*03d0*/  IADD3 R25, PT, PT, R21, -R18, RZ ;  /* 0x8000001215197210 */ /* 0x000fca0007ffe0ff */
[----:B------:R0:W-:Y:S04]  /*03e0*/  STG.E desc[UR36][R2.64], R25 ;  /* 0x0000001902007986 */ /* 0x0001e8000c101924 */
[----:B------:R-:W2:Y:S02]  /*03f0*/  LDG.E R21, desc[UR36][R12.64] ;  /* 0x000000240c157981 */ /* 0x000ea4000c1e1900 */
[----:B--2---:R-:W-:-:S05]  /*0400*/  IMAD.IADD R27, R18, 0x1, R21 ;  /* 0x00000001121b7824 */ /* 0x004fca00078e0215 */
[----:B------:R2:W-:Y:S04]  /*0410*/  STG.E desc[UR36][R12.64], R27 ;  /* 0x0000001b0c007986 */ /* 0x0005e8000c101924 */
[----:B------:R-:W3:Y:S02]  /*0420*/  LDG.E.64 R20, desc[UR36][R6.64] ;  /* 0x0000002406147981 */ /* 0x000ee4000c1e1b00 */
[----:B---3--:R-:W-:-:S05]  /*0430*/  IADD3 R20, P0, PT, R20, R15, RZ ;  /* 0x0000000f14147210 */ /* 0x008fca0007f1e0ff */
[----:B------:R-:W-:-:S05]  /*0440*/  IMAD.X R21, R21, 0x1, R16, P0 ;  /* 0x0000000115157824 */ /* 0x000fca00000e0610 */
[----:B------:R-:W3:Y:S02]  /*0450*/  LD.E R29, desc[UR36][R20.64] ;  /* 0x00000024141d7980 */ /* 0x000ee4000c101900 */
[----:B---3--:R-:W-:-:S05]  /*0460*/  IADD3 R29, PT, PT, -R18, R29, RZ ;  /* 0x0000001d121d7210 */ /* 0x008fca0007ffe1ff */
[----:B------:R2:W-:Y:S04]  /*0470*/  ST.E desc[UR36][R20.64], R29 ;  /* 0x0000001d14007985 */ /* 0x0005e8000c101924 */
[----:B------:R-:W1:Y:S02]  /*0480*/  LDG.E.64 R22, desc[UR36][R8.64+-0x10] ;  /* 0xfffff02408167981 */ /* 0x000e64000c1e1b00 */
[----:B-1----:R-:W-:-:S05]  /*0490*/  IMAD.WIDE R22, R14, 0x4, R22 ;  /* 0x000000040e167825 */ /* 0x002fca00078e0216 */
[----:B0-----:R-:W3:Y:S02]  /*04a0*/  LD.E R25, desc[UR36][R22.64] ;  /* 0x0000002416197980 */ /* 0x001ee4000c101900 */
[----:B---3--:R-:W-:-:S05]  /*04b0*/  IMAD.IADD R25, R18, 0x1, R25 ;  /* 0x0000000112197824 */ /* 0x008fca00078e0219 */
[----:B------:R2:W-:Y:S04]  /*04c0*/  ST.E desc[UR36][R22.64], R25 ;  /* 0x0000001916007985 */ /* 0x0005e8000c101924 */
[----:B------:R2:W5:Y:S02]  /*04d0*/  LDG.E R18, desc[UR36][R4.64] ;  /* 0x0000002404127981 */ /* 0x000564000c1e1900 */
.L_x_5:
[----:B------:R-:W-:Y:S05]  /*04e0*/  BSYNC.RECONVERGENT B1 ;  /* 0x0000000000017941 */ /* 0x000fea0003800200 */
.L_x_4:
[----:B--2---:R-:W2:Y:S01]  /*04f0*/  LDG.E R20, desc[UR36][R10.64+0x4] ;  /* 0x000004240a147981 */ /* 0x004ea2000c1e1900 */
[----:B-----5:R-:W-:Y:S01]  /*0500*/  VIADD R21, R18, 0x1 ;  /* 0x0000000112157836 */ /* 0x020fe20000000000 */
[----:B------:R-:W-:Y:S04]  /*0510*/  BSSY.RECONVERGENT B1, `(.L_x_6) ;  /* 0x000001a000017945 */ /* 0x000fe80003800200 */
[----:B--2---:R-:W-:-:S13]  /*0520*/  ISETP.NE.AND P0, PT, R20, R21, PT ;  /* 0x000000151400720c */ /* 0x004fda0003f05270 */
[----:B------:R-:W-:Y:S05]  /*0530*/  @P0 BRA `(.L_x_7) ;  /* 0x00000000005c0947 */ /* 0x000fea0003800000 */
[----:B------:R-:W2:Y:S02]  /*0540*/  LDG.E.64 R20, desc[UR36][R6.64] ;  /* 0x0000002406147981 */ /* 0x000ea4000c1e1b00 */
[----:B--2---:R-:W-:-:S04]  /*0550*/  IADD3 R22, P0, PT, R20, R15, RZ ;  /* 0x0000000f14167210 */ /* 0x004fc80007f1e0ff */
[----:B------:R-:W-:Y:S02]  /*0560*/  IADD3.X R23, PT, PT, R21, R16, RZ, P0, !PT ;  /* 0x0000001015177210 */ /* 0x000fe400007fe4ff */
[----:B------:R-:W2:Y:S04]  /*0570*/  LDG.E R21, desc[UR36][R2.64] ;  /* 0x0000002402157981 */ /* 0x000ea8000c1e1900 */
[----:B------:R-:W2:Y:S02]  /*0580*/  LD.E R18, desc[UR36][R22.64+0x4] ;  /* 0x0000042416127980 */ /* 0x000ea4000c101900 */
[----:B--2---:R-:W-:-:S05]  /*0590*/  VIMNMX R18, PT, PT, R18, R21, PT ;  /* 0x0000001512127248 */ /* 0x004fca0003fe0100 */
[----:B------:R-:W-:-:S05]  /*05a0*/  IMAD.IADD R25, R21, 0x1, -R18 ;  /* 0x0000000115197824 */ /* 0x000fca00078e0a12 */
[----:B------:R0:W-:Y:S04]  /*05b0*/  STG.E desc[UR36][R2.64], R25 ;  /* 0x0000001902007986 */ /* 0x0001e8000c101924 */
[----:B------:R-:W2:Y:S02]  /*05c0*/  LDG.E R21, desc[UR36][R12.64+0x4] ;  /* 0x000004240c157981 */ /* 0x000ea4000c1e1900 */
[----:B--2---:R-:W-:-:S05]  /*05d0*/  IMAD.IADD R27, R18, 0x1, R21 ;  /* 0x00000001121b7824 */ /* 0x004fca00078e0215 */
[----:B------:R2:W-:Y:S04]  /*05e0*/  STG.E desc[UR36][R12.64+0x4], R27 ;  /* 0x0000041b0c007986 */ /* 0x0005e8000c101924 */
[----:B------:R-:W3:Y:S02]  /*05f0*/  LDG.E.64 R20, desc[UR36][R6.64] ;  /* 0x0000002406147981 */ /* 0x000ee4000c1e1b00 */
[----:B---3--:R-:W-:-:S04]  /*0600*/  IADD3 R20, P0, PT, R20, R15, RZ ;  /* 0x0000000f14147210 */ /* 0x008fc80007f1e0ff */
[----:B------:R-:W-:-:S05]  /*0610*/  IADD3.X R21, PT, PT, R21, R16, RZ, P0, !PT ;  /* 0x0000001015157210 */ /* 0x000fca00007fe4ff */
[----:B------:R-:W3:Y:S02]  /*0620*/  LD.E R29, desc[UR36][R20.64+0x4] ;  /* 0x00000424141d7980 */ /* 0x000ee4000c101900 */
[----:B---3--:R-:W-:-:S05]  /*0630*/  IMAD.IADD R29, R29, 0x1, -R18 ;  /* 0x000000011d1d7824 */ /* 0x008fca00078e0a12 */
[----:B------:R2:W-:Y:S04]  /*0640*/  ST.E desc[UR36][R20.64+0x4], R29 ;  /* 0x0000041d14007985 */ /* 0x0005e8000c101924 */
[----:B------:R-:W1:Y:S02]  /*0650*/  LDG.E.64 R22, desc[UR36][R8.64+-0x8] ;  /* 0xfffff82408167981 */ /* 0x000e64000c1e1b00 */
[----:B-1----:R-:W-:-:S05]  /*0660*/  IMAD.WIDE R22, R14, 0x4, R22 ;  /* 0x000000040e167825 */ /* 0x002fca00078e0216 */
[----:B0-----:R-:W3:Y:S02]  /*0670*/  LD.E R25, desc[UR36][R22.64] ;  /* 0x0000002416197980 */ /* 0x001ee4000c101900 */
[----:B---3--:R-:W-:-:S05]  /*0680*/  IMAD.IADD R25, R18, 0x1, R25 ;  /* 0x0000000112197824 */ /* 0x008fca00078e0219 */
[----:B------:R2:W-:Y:S04]  /*0690*/  ST.E desc[UR36][R22.64], R25 ;  /* 0x0000001916007985 */ /* 0x0005e8000c101924 */
[----:B------:R2:W5:Y:S02]  /*06a0*/  LDG.E R18, desc[UR36][R4.64] ;  /* 0x0000002404127981 */ /* 0x000564000c1e1900 */
.L_x_7:
[----:B------:R-:W-:Y:S05]  /*06b0*/  BSYNC.RECONVERGENT B1 ;  /* 0x0000000000017941 */ /* 0x000fea0003800200 */
.L_x_6:
[----:B--2---:R-:W2:Y:S01]  /*06c0*/  LDG.E R20, desc[UR36][R10.64+0x8] ;  /* 0x000008240a147981 */ /* 0x004ea2000c1e1900 */
[----:B-----5:R-:W-:Y:S01]  /*06d0*/  IADD3 R21, PT, PT, R18, 0x1, RZ ;  /* 0x0000000112157810 */ /* 0x020fe20007ffe0ff */
[----:B------:R-:W-:Y:S03]  /*06e0*/  BSSY.RECONVERGENT B1, `(.L_x_8) ;  /* 0x000001a000017945 */ /* 0x000fe60003800200 */
[----:B--2---:R-:W-:-:S13]  /*06f0*/  ISETP.NE.AND P0, PT, R20, R21, PT ;  /* 0x000000151400720c */ /* 0x004fda0003f05270 */
[----:B------:R-:W-:Y:S05]  /*0700*/  @P0 BRA `(.L_x_9) ;  /* 0x00000000005c0947 */ /* 0x000fea0003800000 */
[----:B------:R-:W2:Y:S02]  /*0710*/  LDG.E.64 R20, desc[UR36][R6.64] ;  /* 0x0000002406147981 */ /* 0x000ea4000c1e1b00 */
[----:B--2---:R-:W-:-:S05]  /*0720*/  IADD3 R22, P0, PT, R20, R15, RZ ;  /* 0x0000000f14167210 */ /* 0x004fca0007f1e0ff */
[----:B------:R-:W-:Y:S02]  /*0730*/  IMAD.X R23, R21, 0x1, R16, P0 ;  /* 0x0000000115177824 */ /* 0x000fe400000e0610 */
[----:B------:R-:W2:Y:S04]  /*0740*/  LDG.E R21, desc[UR36][R2.64] ;  /* 0x0000002402157981 */ /* 0x000ea8000c1e1900 */
[----:B------:R-:W2:Y:S02]  /*0750*/  LD.E R18, desc[UR36][R22.64+0x8] ;  /* 0x0000082416127980 */ /* 0x000ea4000c101900 */
[----:B--2---:R-:W-:-:S05]  /*0760*/  VIMNMX R18, PT, PT, R18, R21, PT ;  /* 0x0000001512127248 */ /* 0x004fca0003fe0100 */
[----:B------:R-:W-:-:S05]  /*0770*/  IMAD.IADD R25, R21, 0x1, -R18 ;  /* 0x0000000115197824 */ /* 0x000fca00078e0a12 */
[----:B------:R0:W-:Y:S04]  /*0780*/  STG.E desc[UR36][R2.64], R25 ;  /* 0x0000001902007986 */ /* 0x0001e8000c101924 */
[----:B------:R-:W2:Y:S02]  /*0790*/  LDG.E R21, desc[UR36][R12.64+0x8] ;  /* 0x000008240c157981 */ /* 0x000ea4000c1e1900 */
[----:B--2---:R-:W-:-:S05]  /*07a0*/  IADD3 R27, PT, PT, R18, R21, RZ ;  /* 0x00000015121b7210 */ /* 0x004fca0007ffe0ff */
[----:B------:R2:W-:Y:S04]  /*07b0*/  STG.E desc[UR36][R12.64+0x8], R27 ;  /* 0x0000081b0c007986 */ /* 0x0005e8000c101924 */
[----:B------:R-:W3:Y:S02]  /*07c0*/  LDG.E.64 R20, desc[UR36][R6.64] ;  /* 0x0000002406147981 */ /* 0x000ee4000c1e1b00 */
[----:B---3--:R-:W-:-:S05]  /*07d0*/  IADD3 R20, P0, PT, R20, R15, RZ ;  /* 0x0000000f14147210 */ /* 0x008fca0007f1e0ff */
[----:B------:R-:W-:-:S05]  /*07e0*/  IMAD.X R21, R21, 0x1, R16, P0 ;  /* 0x0000000115157824 */ /* 0x000fca00000e0610 */
[----:B------:R-:W3:Y:S02]  /*07f0*/  LD.E R29, desc[UR36][R20.64+0x8] ;  /* 0x00000824141d7980 */ /* 0x000ee4000c101900 */
[----:B---3--:R-:W-:-:S05]  /*0800*/  IMAD.IADD R29, R29, 0x1, -R18 ;  /* 0x000000011d1d7824 */ /* 0x008fca00078e0a12 */
[----:B------:R2:W-:Y:S04]  /*0810*/  ST.E desc[UR36][R20.64+0x8], R29 ;  /* 0x0000081d14007985 */ /* 0x0005e8000c101924 */
[----:B------:R-:W1:Y:S02]  /*0820*/  LDG.E.64 R22, desc[UR36][R8.64] ;  /* 0x0000002408167981 */ /* 0x000e64000c1e1b00 */
[----:B-1----:R-:W-:-:S05]  /*0830*/  IMAD.WIDE R22, R14, 0x4, R22 ;  /* 0x000000040e167825 */ /* 0x002fca00078e0216 */
[----:B0-----:R-:W3:Y:S02]  /*0840*/  LD.E R25, desc[UR36][R22.64] ;  /* 0x0000002416197980 */ /* 0x001ee4000c101900 */
[----:B---3--:R-:W-:-:S05]  /*0850*/  IADD3 R25, PT, PT, R18, R25, RZ ;  /* 0x0000001912197210 */ /* 0x008fca0007ffe0ff */
[----:B------:R2:W-:Y:S04]  /*0860*/  ST.E desc[UR36][R22.64], R25 ;  /* 0x0000001916007985 */ /* 0x0005e8000c101924 */
[----:B------:R2:W5:Y:S02]  /*0870*/  LDG.E R18, desc[UR36][R4.64] ;  /* 0x0000002404127981 */ /* 0x000564000c1e1900 */
.L_x_9:
[----:B------:R-:W-:Y:S05]  /*0880*/  BSYNC.RECONVERGENT B1 ;  /* 0x0000000000017941 */ /* 0x000fea0003800200 */
.L_x_8:
[----:B--2---:R-:W2:Y:S01]  /*0890*/  LDG.E R20, desc[UR36][R10.64+0xc] ;  /* 0x00000c240a147981 */ /* 0x004ea2000c1e1900 */
[----:B-----5:R-:W-:Y:S01]  /*08a0*/  VIADD R21, R18, 0x1 ;  /* 0x0000000112157836 */ /* 0x020fe20000000000 */
[----:B------:R-:W-:Y:S01]  /*08b0*/  BSSY.RECONVERGENT B1, `(.L_x_10) ;  /* 0x000001b000017945 */ /* 0x000fe20003800200 */
[----:B------:R-:W-:-:S05]  /*08c0*/  VIADD R17, R17, 0x4 ;  /* 0x0000000411117836 */ /* 0x000fca0000000000 */
[----:B------:R-:W-:Y:S02]  /*08d0*/  ISETP.NE.AND P0, PT, R17, RZ, PT ;  /* 0x000000ff1100720c */ /* 0x000fe40003f05270 */
        /* <DEDUP_REMOVED lines=23> */
[----:B------:R2:W-:Y:S02]  /*0a50*/  ST.E desc[UR36][R22.64], R25 ;  /* 0x0000001916007985 */ /* 0x0005e4000c101924 */
.L_x_11:
[----:B------:R-:W-:Y:S05]  /*0a60*/  BSYNC.RECONVERGENT B1 ;  /* 0x0000000000017941 */ /* 0x000fea0003800200 */
.L_x_10:
[----:B------:R-:W-:Y:S02]  /*0a70*/  IADD3 R15, P1, PT, R15, 0x10, RZ ;  /* 0x000000100f0f7810 */ /* 0x000fe40007f3e0ff */
[----:B--2---:R-:W-:Y:S02]  /*0a80*/  IADD3 R20, P3, PT, R8, 0x20, RZ ;  /* 0x0000002008147810 */ /* 0x004fe40007f7e0ff */
[----:B------:R-:W-:Y:S01]  /*0a90*/  IADD3 R10, P2, PT, R10, 0x10, RZ ;  /* 0x000000100a0a7810 */ /* 0x000fe20007f5e0ff */
[----:B------:R-:W-:Y:S02]  /*0aa0*/  IMAD.X R16, RZ, RZ, R16, P1 ;  /* 0x000000ffff107224 */ /* 0x000fe400008e0610 */
[----:B------:R-:W-:Y:S01]  /*0ab0*/  IMAD.X R21, RZ, RZ, R9, P3 ;  /* 0x000000ffff157224 */ /* 0x000fe200018e0609 */
[----:B------:R-:W-:Y:S01]  /*0ac0*/  IADD3.X R11, PT, PT, RZ, R11, RZ, P2, !PT ;  /* 0x0000000bff0b7210 */ /* 0x000fe200017fe4ff */
[----:B------:R-:W-:Y:S08]  /*0ad0*/  @P0 BRA `(.L_x_12) ;  /* 0xfffffff400fc0947 */ /* 0x000ff0000383ffff */
[----:B------:R-:W-:Y:S05]  /*0ae0*/  BSYNC.RECONVERGENT B0 ;  /* 0x0000000000007941 */ /* 0x000fea0003800200 */
.L_x_3:
[----:B------:R-:W-:-:S13]  /*0af0*/  ISETP.NE.AND P0, PT, R19, RZ, PT ;  /* 0x000000ff1300720c */ /* 0x000fda0003f05270 */
[----:B------:R-:W-:Y:S05]  /*0b00*/  @!P0 EXIT ;  /* 0x000000000000894d */ /* 0x000fea0003800000 */
[----:B------:R-:W-:-:S13]  /*0b10*/  ISETP.NE.AND P0, PT, R19, 0x1, PT ;  /* 0x000000011300780c */ /* 0x000fda0003f05270 */
[----:B------:R-:W-:Y:S05]  /*0b20*/  @!P0 BRA `(.L_x_13) ;  /* 0x0000000000ec8947 */ /* 0x000fea0003800000 */
[----:B------:R-:W0:Y:S01]  /*0b30*/  LDC.64 R12, c[0x0][0x3a0] ;  /* 0x0000e800ff0c7b82 */ /* 0x000e220000000a00 */
[----:B------:R-:W2:Y:S07]  /*0b40*/  LDG.E R20, desc[UR36][R4.64] ;  /* 0x0000002404147981 */ /* 0x000eae000c1e1900 */
[----:B------:R-:W3:Y:S08]  /*0b50*/  LDC.64 R8, c[0x0][0x398] ;  /* 0x0000e600ff087b82 */ /* 0x000ef00000000a00 */
[----:B------:R-:W4:Y:S01]  /*0b60*/  LDC.64 R10, c[0x0][0x388] ;  /* 0x0000e200ff0a7b82 */ /* 0x000f220000000a00 */
[----:B0-----:R-:W-:-:S05]  /*0b70*/  IMAD.WIDE.U32 R12, R0, 0x4, R12 ;  /* 0x00000004000c7825 */ /* 0x001fca00078e000c */
[----:B-1----:R-:W5:Y:S01]  /*0b80*/  LDG.E R14, desc[UR36][R12.64] ;  /* 0x000000240c0e7981 */ /* 0x002f62000c1e1900 */
[----:B---3--:R-:W-:-:S04]  /*0b90*/  IMAD.WIDE.U32 R8, R0, 0x4, R8 ;  /* 0x0000000400087825 */ /* 0x008fc800078e0008 */
[----:B----4-:R-:W-:Y:S01]  /*0ba0*/  IMAD.WIDE.U32 R10, R0, 0x8, R10 ;  /* 0x00000008000a7825 */ /* 0x010fe200078e000a */
[----:B--2---:R-:W-:-:S04]  /*0bb0*/  IADD3 R15, PT, PT, R20, 0x1, RZ ;  /* 0x00000001140f7810 */ /* 0x004fc80007ffe0ff */
[----:B-----5:R-:W-:-:S13]  /*0bc0*/  ISETP.NE.AND P0, PT, R14, R15, PT ;  /* 0x0000000f0e00720c */ /* 0x020fda0003f05270 */
[----:B------:R-:W-:Y:S05]  /*0bd0*/  @P0 BRA `(.L_x_14) ;  /* 0x0000000000580947 */ /* 0x000fea0003800000 */
[----:B------:R-:W2:Y:S01]  /*0be0*/  LDG.E.64 R14, desc[UR36][R6.64] ;  /* 0x00000024060e7981 */ /* 0x000ea2000c1e1b00 */
[----:B------:R-:W0:Y:S01]  /*0bf0*/  LDC R25, c[0x0][0x394] ;  /* 0x0000e500ff197b82 */ /* 0x000e220000000800 */
[----:B--2---:R-:W-:Y:S02]  /*0c00*/  IMAD.WIDE.U32 R16, R0, 0x4, R14 ;  /* 0x0000000400107825 */ /* 0x004fe400078e000e */
        /* <DEDUP_REMOVED lines=9> */
[----:B---3--:R-:W-:-:S05]  /*0ca0*/  IMAD.WIDE.U32 R18, R0, 0x4, R18 ;  /* 0x0000000400127825 */ /* 0x008fca00078e0012 */
[----:B------:R-:W3:Y:S02]  /*0cb0*/  LD.E R23, desc[UR36][R18.64] ;  /* 0x0000002412177980 */ /* 0x000ee4000c101900 */
[----:B---3--:R-:W-:-:S05]  /*0cc0*/  IADD3 R23, PT, PT, -R14, R23, RZ ;  /* 0x000000170e177210 */ /* 0x008fca0007ffe1ff */
[----:B------:R2:W-:Y:S04]  /*0cd0*/  ST.E desc[UR36][R18.64], R23 ;  /* 0x0000001712007985 */ /* 0x0005e8000c101924 */
[----:B------:R-:W0:Y:S02]  /*0ce0*/  LDG.E.64 R16, desc[UR36][R10.64] ;  /* 0x000000240a107981 */ /* 0x000e24000c1e1b00 */
[----:B0-----:R-:W-:-:S05]  /*0cf0*/  IMAD.WIDE R16, R25, 0x4, R16 ;  /* 0x0000000419107825 */ /* 0x001fca00078e0210 */
[----:B-1----:R-:W3:Y:S02]  /*0d00*/  LD.E R15, desc[UR36][R16.64] ;  /* 0x00000024100f7980 */ /* 0x002ee4000c101900 */
[----:B---3--:R-:W-:-:S05]  /*0d10*/  IMAD.IADD R15, R14, 0x1, R15 ;  /* 0x000000010e0f7824 */ /* 0x008fca00078e020f */
[----:B------:R2:W-:Y:S04]  /*0d20*/  ST.E desc[UR36][R16.64], R15 ;  /* 0x0000000f10007985 */ /* 0x0005e8000c101924 */
[----:B------:R2:W5:Y:S02]  /*0d30*/  LDG.E R20, desc[UR36][R4.64] ;  /* 0x0000002404147981 */ /* 0x000564000c1e1900 */
.L_x_14:
[----:B------:R-:W3:Y:S01]  /*0d40*/  LDG.E R12, desc[UR36][R12.64+0x4] ;  /* 0x000004240c0c7981 */ /* 0x000ee2000c1e1900 */
[----:B--2--5:R-:W-:-:S04]  /*0d50*/  IADD3 R15, PT, PT, R20, 0x1, RZ ;  /* 0x00000001140f7810 */ /* 0x024fc80007ffe0ff */
[----:B---3--:R-:W-:-:S13]  /*0d60*/  ISETP.NE.AND P0, PT, R12, R15, PT ;  /* 0x0000000f0c00720c */ /* 0x008fda0003f05270 */
[----:B------:R-:W-:Y:S05]  /*0d70*/  @P0 BRA `(.L_x_15) ;  /* 0x0000000000540947 */ /* 0x000fea0003800000 */
[----:B------:R-:W2:Y:S04]  /*0d80*/  LDG.E.64 R12, desc[UR36][R6.64] ;  /* 0x00000024060c7981 */ /* 0x000ea8000c1e1b00 */
[----:B------:R-:W3:Y:S01]  /*0d90*/  LDG.E R15, desc[UR36][R2.64] ;  /* 0x00000024020f7981 */ /* 0x000ee2000c1e1900 */
[----:B--2---:R-:W-:-:S06]  /*0da0*/  IMAD.WIDE.U32 R12, R0, 0x4, R12 ;  /* 0x00000004000c7825 */ /* 0x004fcc00078e000c */
[----:B------:R0:W3:Y:S02]  /*0db0*/  LD.E R12, desc[UR36][R12.64+0x4] ;  /* 0x000004240c0c7980 */ /* 0x0000e4000c101900 */
[----:B0-----:R-:W0:Y:S01]  /*0dc0*/  LDC R13, c[0x0][0x394] ;  /* 0x0000e500ff0d7b82 */ /* 0x001e220000000800 */
[----:B---3--:R-:W-:-:S05]  /*0dd0*/  VIMNMX R16, PT, PT, R12, R15, PT ;  /* 0x0000000f0c107248 */ /* 0x008fca0003fe0100 */
[----:B------:R-:W-:-:S05]  /*0de0*/  IMAD.IADD R17, R15, 0x1, -R16 ;  /* 0x000000010f117824 */ /* 0x000fca00078e0a10 */
[----:B------:R1:W-:Y:S04]  /*0df0*/  STG.E desc[UR36][R2.64], R17 ;  /* 0x0000001102007986 */ /* 0x0003e8000c101924 */
[----:B------:R-:W2:Y:S02]  /*0e00*/  LDG.E R15, desc[UR36][R8.64+0x4] ;  /* 0x00000424080f7981 */ /* 0x000ea4000c1e1900 */
[----:B--2---:R-:W-:-:S05]  /*0e10*/  IADD3 R19, PT, PT, R16, R15, RZ ;  /* 0x0000000f10137210 */ /* 0x004fca0007ffe0ff */
[----:B------:R2:W-:Y:S04]  /*0e20*/  STG.E desc[UR36][R8.64+0x4], R19 ;  /* 0x0000041308007986 */ /* 0x0005e8000c101924 */
[----:B------:R-:W3:Y:S02]  /*0e30*/  LDG.E.64 R14, desc[UR36][R6.64] ;  /* 0x00000024060e7981 */ /* 0x000ee4000c1e1b00 */
[----:B---3--:R-:W-:-:S05]  /*0e40*/  IMAD.WIDE.U32 R14, R0, 0x4, R14 ;  /* 0x00000004000e7825 */ /* 0x008fca00078e000e */
[----:B------:R-:W3:Y:S02]  /*0e50*/  LD.E R21, desc[UR36][R14.64+0x4] ;  /* 0x000004240e157980 */ /* 0x000ee4000c101900 */
[----:B---3--:R-:W-:-:S05]  /*0e60*/  IMAD.IADD R21, R21, 0x1, -R16 ;  /* 0x0000000115157824 */ /* 0x008fca00078e0a10 */
[----:B------:R2:W-:Y:S04]  /*0e70*/  ST.E desc[UR36][R14.64+0x4], R21 ;  /* 0x000004150e007985 */ /* 0x0005e8000c101924 */
[----:B------:R-:W0:Y:S02]  /*0e80*/  LDG.E.64 R10, desc[UR36][R10.64+0x8] ;  /* 0x000008240a0a7981 */ /* 0x000e24000c1e1b00 */
[----:B0-----:R-:W-:-:S05]  /*0e90*/  IMAD.WIDE R12, R13, 0x4, R10 ;  /* 0x000000040d0c7825 */ /* 0x001fca00078e020a */
[----:B-1----:R-:W3:Y:S02]  /*0ea0*/  LD.E R17, desc[UR36][R12.64] ;  /* 0x000000240c117980 */ /* 0x002ee4000c101900 */
[----:B---3--:R-:W-:-:S05]  /*0eb0*/  IADD3 R17, PT, PT, R16, R17, RZ ;  /* 0x0000001110117210 */ /* 0x008fca0007ffe0ff */
[----:B------:R2:W-:Y:S02]  /*0ec0*/  ST.E desc[UR36][R12.64], R17 ;  /* 0x000000110c007985 */ /* 0x0005e4000c101924 */
.L_x_15:
[----:B------:R-:W-:-:S07]  /*0ed0*/  VIADD R0, R0, 0x2 ;  /* 0x0000000200007836 */ /* 0x000fce0000000000 */
.L_x_13:
[----:B--2---:R-:W0:Y:S02]  /*0ee0*/  LDC R8, c[0x0][0x390] ;  /* 0x0000e400ff087b82 */ /* 0x004e240000000800 */
[----:B0-----:R-:W-:-:S04]  /*0ef0*/  LOP3.LUT R8, R8, 0x1, RZ, 0xc0, !PT ;  /* 0x0000000108087812 */ /* 0x001fc800078ec0ff */
[----:B------:R-:W-:-:S13]  /*0f00*/  ISETP.NE.U32.AND P0, PT, R8, 0x1, PT ;  /* 0x000000010800780c */ /* 0x000fda0003f05070 */
[----:B------:R-:W-:Y:S05]  /*0f10*/  @P0 EXIT ;  /* 0x000000000000094d */ /* 0x000fea0003800000 */
[----:B------:R-:W0:Y:S01]  /*0f20*/  LDC.64 R8, c[0x0][0x3a0] ;  /* 0x0000e800ff087b82 */ /* 0x000e220000000a00 */
[----:B------:R-:W2:Y:S01]  /*0f30*/  LDG.E R4, desc[UR36][R4.64] ;  /* 0x0000002404047981 */ /* 0x000ea2000c1e1900 */
[----:B0-----:R-:W-:-:S06]  /*0f40*/  IMAD.WIDE.U32 R8, R0, 0x4, R8 ;  /* 0x0000000400087825 */ /* 0x001fcc00078e0008 */
[----:B------:R-:W3:Y:S01]  /*0f50*/  LDG.E R8, desc[UR36][R8.64] ;  /* 0x0000002408087981 */ /* 0x000ee2000c1e1900 */
[----:B--2---:R-:W-:-:S04]  /*0f60*/  IADD3 R11, PT, PT, R4, 0x1, RZ ;  /* 0x00000001040b7810 */ /* 0x004fc80007ffe0ff */
[----:B---3--:R-:W-:-:S13]  /*0f70*/  ISETP.NE.AND P0, PT, R8, R11, PT ;  /* 0x0000000b0800720c */ /* 0x008fda0003f05270 */
[----:B------:R-:W-:Y:S05]  /*0f80*/  @P0 EXIT ;  /* 0x000000000000094d */ /* 0x000fea0003800000 */
[----:B------:R-:W2:Y:S01]  /*0f90*/  LDG.E.64 R4, desc[UR36][R6.64] ;  /* 0x0000002406047981 */ /* 0x000ea2000c1e1b00 */
[----:B------:R-:W0:Y:S01]  /*0fa0*/  LDC.64 R10, c[0x0][0x398] ;  /* 0x0000e600ff0a7b82 */ /* 0x000e220000000a00 */
[C---:B--2---:R-:W-:Y:S02]  /*0fb0*/  IMAD.WIDE.U32 R8, R0.reuse, 0x4, R4 ;  /* 0x0000000400087825 */ /* 0x044fe400078e0004 */
[----:B------:R-:W2:Y:S04]  /*0fc0*/  LDG.E R5, desc[UR36][R2.64] ;  /* 0x0000002402057981 */ /* 0x000ea8000c1e1900 */
[----:B------:R3:W2:Y:S01]  /*0fd0*/  LD.E R4, desc[UR36][R8.64] ;  /* 0x0000002408047980 */ /* 0x0006a2000c101900 */
[----:B0-----:R-:W-:Y:S01]  /*0fe0*/  IMAD.WIDE.U32 R10, R0, 0x4, R10 ;  /* 0x00000004000a7825 */ /* 0x001fe200078e000a */
[----:B---3--:R-:W0:Y:S01]  /*0ff0*/  LDC.64 R8, c[0x0][0x388] ;  /* 0x0000e200ff087b82 */ /* 0x008e220000000a00 */
[----:B--2---:R-:W-:-:S05]  /*1000*/  VIMNMX R4, PT, PT, R4, R5, PT ;  /* 0x0000000504047248 */ /* 0x004fca0003fe0100 */
[----:B------:R-:W-:-:S05]  /*1010*/  IMAD.IADD R5, R5, 0x1, -R4 ;  /* 0x0000000105057824 */ /* 0x000fca00078e0a04 */
[----:B------:R2:W-:Y:S04]  /*1020*/  STG.E desc[UR36][R2.64], R5 ;  /* 0x0000000502007986 */ /* 0x0005e8000c101924 */
[----:B------:R-:W3:Y:S01]  /*1030*/  LDG.E R13, desc[UR36][R10.64] ;  /* 0x000000240a0d7981 */ /* 0x000ee2000c1e1900 */
[----:B0-----:R-:W-:Y:S01]  /*1040*/  IMAD.WIDE.U32 R8, R0, 0x8, R8 ;  /* 0x0000000800087825 */ /* 0x001fe200078e0008 */
[----:B--2---:R-:W0:Y:S01]  /*1050*/  LDC R3, c[0x0][0x394] ;  /* 0x0000e500ff037b82 */ /* 0x004e220000000800 */
[----:B---3--:R-:W-:-:S05]  /*1060*/  IADD3 R15, PT, PT, R4, R13, RZ ;  /* 0x0000000d040f7210 */ /* 0x008fca0007ffe0ff */
[----:B------:R-:W-:Y:S04]  /*1070*/  STG.E desc[UR36][R10.64], R15 ;  /* 0x0000000f0a007986 */ /* 0x000fe8000c101924 */
[----:B------:R-:W2:Y:S02]  /*1080*/  LDG.E.64 R6, desc[UR36][R6.64] ;  /* 0x0000002406067981 */ /* 0x000ea4000c1e1b00 */
[----:B--2---:R-:W-:-:S05]  /*1090*/  IMAD.WIDE.U32 R12, R0, 0x4, R6 ;  /* 0x00000004000c7825 */ /* 0x004fca00078e0006 */
[----:B------:R-:W2:Y:S02]  /*10a0*/  LD.E R17, desc[UR36][R12.64] ;  /* 0x000000240c117980 */ /* 0x000ea4000c101900 */
[----:B--2---:R-:W-:-:S05]  /*10b0*/  IMAD.IADD R17, R17, 0x1, -R4 ;  /* 0x0000000111117824 */ /* 0x004fca00078e0a04 */
[----:B------:R-:W-:Y:S04]  /*10c0*/  ST.E desc[UR36][R12.64], R17 ;  /* 0x000000110c007985 */ /* 0x000fe8000c101924 */
[----:B------:R-:W0:Y:S02]  /*10d0*/  LDG.E.64 R8, desc[UR36][R8.64] ;  /* 0x0000002408087981 */ /* 0x000e24000c1e1b00 */
[----:B0-----:R-:W-:-:S05]  /*10e0*/  IMAD.WIDE R2, R3, 0x4, R8 ;  /* 0x0000000403027825 */ /* 0x001fca00078e0208 */
[----:B------:R-:W2:Y:S02]  /*10f0*/  LD.E R5, desc[UR36][R2.64] ;  /* 0x0000002402057980 */ /* 0x000ea4000c101900 */
[----:B--2---:R-:W-:-:S05]  /*1100*/  IADD3 R5, PT, PT, R4, R5, RZ ;  /* 0x0000000504057210 */ /* 0x004fca0007ffe0ff */
[----:B------:R-:W-:Y:S01]  /*1110*/  ST.E desc[UR36][R2.64], R5 ;  /* 0x0000000502007985 */ /* 0x000fe2000c101924 */
[----:B------:R-:W-:Y:S05]  /*1120*/  EXIT ;  /* 0x000000000000794d */ /* 0x000fea0003800000 */
.L_x_16:
        /* <DEDUP_REMOVED lines=13> */
.L_x_18:


//--------------------- .nv.global.init           --------------------------
	.section	.nv.global.init,"aw",@progbits
.nv.global.init:
	.type		$str,@object
	.size		$str,($str$1 - $str)
$str:
        /*0000*/ 	.byte	0x54, 0x4f, 0x44, 0x4f, 0x3a, 0x20, 0x47, 0x50, 0x55, 0x20, 0x70, 0x75, 0x73, 0x68, 0x00
	.type		$str$1,@object
	.size		$str$1,(.L_1 - $str$1)
$str$1:
        /*000f*/ 	.byte	0x54, 0x4f, 0x44, 0x4f, 0x3a, 0x20, 0x47, 0x50, 0x55, 0x20, 0x72, 0x65, 0x6c, 0x61, 0x62, 0x6c
        /*001f*/ 	.byte	0x65, 0x00
.L_1:


//--------------------- .nv.shared.reserved.0     --------------------------
	.section	.nv.shared.reserved.0,"aw",@nobits
	.weak		__nv_reservedSMEM_offset_0_alias
	.size		__nv_reservedSMEM_offset_0_alias, 0, 64
	.other		__nv_reservedSMEM_offset_0_alias,@"STO_CUDA_RESERVED_SHARED STV_DEFAULT"
__nv_reservedSMEM_offset_0_alias:
	.zero		0
	.zero		64


//--------------------- .nv.constant0._ZN8parallel14GoldbergTarjan7relableEv --------------------------
	.section	.nv.constant0._ZN8parallel14GoldbergTarjan7relableEv,"a",@progbits
	.sectionflags	@""
	.align	4
.nv.constant0._ZN8parallel14GoldbergTarjan7relableEv:
	.zero		896


//--------------------- .nv.constant0._ZN8parallel14GoldbergTarjan4pushEPPiS2_iiS1_S1_i --------------------------
	.section	.nv.constant0._ZN8parallel14GoldbergTarjan4pushEPPiS2_iiS1_S1_i,"a",@progbits
	.sectionflags	@""
	.align	4
.nv.constant0._ZN8parallel14GoldbergTarjan4pushEPPiS2_iiS1_S1_i:
	.zero		940


//--------------------- SYMBOLS --------------------------

	.type		.nv.reservedSmem.offset0,@object
	.size		.nv.reservedSmem.offset0,0x4
	.type		vprintf,@function
